//
// Generated by NVIDIA NVVM Compiler
//
// Compiler Build ID: CL-36424714
// Cuda compilation tools, release 13.0, V13.0.88
// Based on NVVM 20.0.0
//

.version 9.0
.target sm_100
.address_size 64

	// .globl	default_function_kernel

.visible .entry default_function_kernel(
	.param .u64 .ptr .align 1 default_function_kernel_param_0,
	.param .u64 .ptr .align 1 default_function_kernel_param_1
)
.maxntid 8
{
	.reg .pred 	%p<4>;
	.reg .b16 	%rs<8>;
	.reg .b32 	%r<19>;
	.reg .b32 	%f<7>;
	.reg .b64 	%rd<9>;

	ld.param.u64 	%rd1, [default_function_kernel_param_0];
	ld.param.u64 	%rd2, [default_function_kernel_param_1];
	mov.u32 	%r1, %ctaid.x;
	shl.b32 	%r4, %r1, 3;
	mov.u32 	%r5, %tid.x;
	or.b32  	%r2, %r4, %r5;
	setp.gt.u32 	%p1, %r2, 34;
	mov.f32 	%f6, 0f00000000;
	@%p1 bra 	$L__BB0_5;
	add.s32 	%r6, %r2, -7;
	setp.gt.u32 	%p2, %r6, 13;
	@%p2 bra 	$L__BB0_4;
	mad.lo.s32 	%r7, %r1, -7, %r2;
	mul.hi.u32 	%r8, %r7, 613566757;
	sub.s32 	%r9, %r7, %r8;
	shr.u32 	%r10, %r9, 1;
	add.s32 	%r11, %r10, %r8;
	shr.u32 	%r12, %r11, 2;
	mul.lo.s32 	%r13, %r12, 7;
	sub.s32 	%r3, %r7, %r13;
	add.s32 	%r14, %r3, -2;
	setp.gt.u32 	%p3, %r14, 3;
	@%p3 bra 	$L__BB0_4;
	cvt.u16.u32 	%rs1, %r2;
	mul.lo.s16 	%rs2, %rs1, 37;
	shr.u16 	%rs3, %rs2, 8;
	sub.s16 	%rs4, %rs1, %rs3;
	and.b16  	%rs5, %rs4, 254;
	shr.u16 	%rs6, %rs5, 1;
	add.s16 	%rs7, %rs6, %rs3;
	cvt.u32.u16 	%r15, %rs7;
	and.b32  	%r16, %r15, 252;
	add.s32 	%r17, %r3, %r16;
	add.s32 	%r18, %r17, -6;
	cvta.to.global.u64 	%rd3, %rd2;
	mul.wide.u32 	%rd4, %r18, 4;
	add.s64 	%rd5, %rd3, %rd4;
	ld.global.nc.f32 	%f6, [%rd5];
$L__BB0_4:
	cvta.to.global.u64 	%rd6, %rd1;
	mul.wide.u32 	%rd7, %r2, 4;
	add.s64 	%rd8, %rd6, %rd7;
	st.global.f32 	[%rd8], %f6;
$L__BB0_5:
	ret;

}


// ===== COMPILED SASS (sm_100) =====

	.target	sm_100

	.elftype	@"ET_EXEC"


//--------------------- .note.nv.tkinfo           --------------------------
	.section	.note.nv.tkinfo,"",@"SHT_NOTE"
	.sectionflags	@"SHF_NOTE_NV_TKINFO"
	.tkinfo
        /*0018*/ 	.word	0x00000002
        /*0030*/ 	.string	""
        /*0030*/ 	.string	"ptxas"
        /*0030*/ 	.string	"Cuda compilation tools, release 13.0, V13.0.88"
        /*0030*/ 	.string	"Build cuda_13.0.r13.0/compiler.36424714_0"
        /*0030*/ 	.string	"-arch sm_100 -m 64 "



//--------------------- .note.nv.cuinfo           --------------------------
	.section	.note.nv.cuinfo,"",@"SHT_NOTE"
	.sectionflags	@"SHF_NOTE_NV_CUINFO"
        /*0018*/ 	.short	0x0002
        /*001a*/ 	.short	0x0064
        /*001c*/ 	.short	0x0082
	.zero		2


//--------------------- .nv.info                  --------------------------
	.section	.nv.info,"",@"SHT_CUDA_INFO"
	.align	4


	//----- nvinfo : EIATTR_REGCOUNT
	.align		4
        /*0000*/ 	.byte	0x04, 0x2f
        /*0002*/ 	.short	(.L_1 - .L_0)
	.align		4
.L_0:
        /*0004*/ 	.word	index@(default_function_kernel)
        /*0008*/ 	.word	0x0000000c


	//----- nvinfo : EIATTR_FRAME_SIZE
	.align		4
.L_1:
        /*000c*/ 	.byte	0x04, 0x11
        /*000e*/ 	.short	(.L_3 - .L_2)
	.align		4
.L_2:
        /*0010*/ 	.word	index@(default_function_kernel)
        /*0014*/ 	.word	0x00000000


	//----- nvinfo : EIATTR_MIN_STACK_SIZE
	.align		4
.L_3:
        /*0018*/ 	.byte	0x04, 0x12
        /*001a*/ 	.short	(.L_5 - .L_4)
	.align		4
.L_4:
        /*001c*/ 	.word	index@(default_function_kernel)
        /*0020*/ 	.word	0x00000000
.L_5:


//--------------------- .nv.compat                --------------------------
	.section	.nv.compat,"",@"SHT_CUDA_COMPAT_INFO"
	.align	4
        /*0000*/ 	.byte	0x02, 0x09, 0x00, 0x00, 0x02, 0x02, 0x01, 0x00, 0x02, 0x05, 0x05, 0x00, 0x03, 0x07, 0x01, 0x01
        /*0010*/ 	.byte	0x02, 0x03, 0x00, 0x00, 0x02, 0x06, 0x01, 0x00, 0x04, 0x0b, 0x08, 0x00, 0x09, 0x00, 0x00, 0x00
        /*0020*/ 	.byte	0x00, 0x00, 0x00, 0x00


//--------------------- .nv.info.default_function_kernel --------------------------
	.section	.nv.info.default_function_kernel,"",@"SHT_CUDA_INFO"
	.sectionflags	@""
	.align	4


	//----- nvinfo : EIATTR_CUDA_API_VERSION
	.align		4
        /*0000*/ 	.byte	0x04, 0x37
        /*0002*/ 	.short	(.L_7 - .L_6)
.L_6:
        /*0004*/ 	.word	0x00000082


	//----- nvinfo : EIATTR_KPARAM_INFO
	.align		4
.L_7:
        /*0008*/ 	.byte	0x04, 0x17
        /*000a*/ 	.short	(.L_9 - .L_8)
.L_8:
        /*000c*/ 	.word	0x00000000
        /*0010*/ 	.short	0x0001
        /*0012*/ 	.short	0x0008
        /*0014*/ 	.byte	0x00, 0xf5, 0x21, 0x00


	//----- nvinfo : EIATTR_KPARAM_INFO
	.align		4
.L_9:
        /*0018*/ 	.byte	0x04, 0x17
        /*001a*/ 	.short	(.L_11 - .L_10)
.L_10:
        /*001c*/ 	.word	0x00000000
        /*0020*/ 	.short	0x0000
        /*0022*/ 	.short	0x0000
        /*0024*/ 	.byte	0x00, 0xf5, 0x21, 0x00


	//----- nvinfo : EIATTR_SPARSE_MMA_MASK
	.align		4
.L_11:
        /*0028*/ 	.byte	0x03, 0x50
        /*002a*/ 	.short	0x0000


	//----- nvinfo : EIATTR_MAXREG_COUNT
	.align		4
        /*002c*/ 	.byte	0x03, 0x1b
        /*002e*/ 	.short	0x00ff


	//----- nvinfo : EIATTR_MERCURY_ISA_VERSION
	.align		4
        /*0030*/ 	.byte	0x03, 0x5f
        /*0032*/ 	.short	0x0101


	//----- nvinfo : EIATTR_VRC_CTA_INIT_COUNT
	.align		4
        /*0034*/ 	.byte	0x02, 0x4a
	.zero		1
	.zero		1


	//----- nvinfo : EIATTR_EXIT_INSTR_OFFSETS
	.align		4
        /*0038*/ 	.byte	0x04, 0x1c
        /*003a*/ 	.short	(.L_13 - .L_12)


	//   ....[0]....
.L_12:
        /*003c*/ 	.word	0x00000060


	//   ....[1]....
        /*0040*/ 	.word	0x00000280


	//----- nvinfo : EIATTR_MAX_THREADS
	.align		4
.L_13:
        /*0044*/ 	.byte	0x04, 0x05
        /*0046*/ 	.short	(.L_15 - .L_14)
.L_14:
        /*0048*/ 	.word	0x00000008
        /*004c*/ 	.word	0x00000001
        /*0050*/ 	.word	0x00000001


	//----- nvinfo : EIATTR_CRS_STACK_SIZE
	.align		4
.L_15:
        /*0054*/ 	.byte	0x04, 0x1e
        /*0056*/ 	.short	(.L_17 - .L_16)
.L_16:
        /*0058*/ 	.word	0x00000000


	//----- nvinfo : EIATTR_CBANK_PARAM_SIZE
	.align		4
.L_17:
        /*005c*/ 	.byte	0x03, 0x19
        /*005e*/ 	.short	0x0010


	//----- nvinfo : EIATTR_PARAM_CBANK
	.align		4
        /*0060*/ 	.byte	0x04, 0x0a
        /*0062*/ 	.short	(.L_19 - .L_18)
	.align		4
.L_18:
        /*0064*/ 	.word	index@(.nv.constant0.default_function_kernel)
        /*0068*/ 	.short	0x0380
        /*006a*/ 	.short	0x0010


	//----- nvinfo : EIATTR_SW_WAR
	.align		4
.L_19:
        /*006c*/ 	.byte	0x04, 0x36
        /*006e*/ 	.short	(.L_21 - .L_20)
.L_20:
        /*0070*/ 	.word	0x00000008
.L_21:


//--------------------- .nv.callgraph             --------------------------
	.section	.nv.callgraph,"",@"SHT_CUDA_CALLGRAPH"
	.align	4
	.sectionentsize	8
	.align		4
        /*0000*/ 	.word	0x00000000
	.align		4
        /*0004*/ 	.word	0xffffffff
	.align		4
        /*0008*/ 	.word	0x00000000
	.align		4
        /*000c*/ 	.word	0xfffffffe
	.align		4
        /*0010*/ 	.word	0x00000000
	.align		4
        /*0014*/ 	.word	0xfffffffd
	.align		4
        /*0018*/ 	.word	0x00000000
	.align		4
        /*001c*/ 	.word	0xfffffffc


//--------------------- .text.default_function_kernel --------------------------
	.section	.text.default_function_kernel,"ax",@progbits
	.align	128
        .global         default_function_kernel
        .type           default_function_kernel,@function
        .size           default_function_kernel,(.L_x_3 - default_function_kernel)
        .other          default_function_kernel,@"STO_CUDA_ENTRY STV_DEFAULT"
default_function_kernel:
.text.default_function_kernel:
[----:B------:R-:W-:Y:S01]  /*0000*/  LDC R1, c[0x0][0x37c] ;  /* 0x0000df00ff017b82 */ /* 0x000fe20000000800 */
[----:B------:R-:W0:Y:S01]  /*0010*/  S2R R2, SR_CTAID.X ;  /* 0x0000000000027919 */ /* 0x000e220000002500 */
[----:B------:R-:W1:Y:S01]  /*0020*/  S2R R7, SR_TID.X ;  /* 0x0000000000077919 */ /* 0x000e620000002100 */
[----:B0-----:R-:W-:-:S05]  /*0030*/  IMAD.SHL.U32 R0, R2, 0x8, RZ ;  /* 0x0000000802007824 */ /* 0x001fca00078e00ff */
[----:B-1----:R-:W-:-:S04]  /*0040*/  LOP3.LUT R7, R0, R7, RZ, 0xfc, !PT ;  /* 0x0000000700077212 */ /* 0x002fc800078efcff */
[----:B------:R-:W-:-:S13]  /*0050*/  ISETP.GT.U32.AND P0, PT, R7, 0x22, PT ;  /* 0x000000220700780c */ /* 0x000fda0003f04070 */
[----:B------:R-:W-:Y:S05]  /*0060*/  @P0 EXIT ;  /* 0x000000000000094d */ /* 0x000fea0003800000 */
[----:B------:R-:W0:Y:S01]  /*0070*/  LDC.64 R4, c[0x0][0x380] ;  /* 0x0000e000ff047b82 */ /* 0x000e220000000a00 */
[C---:B------:R-:W-:Y:S01]  /*0080*/  VIADD R0, R7.reuse, 0xfffffff9 ;  /* 0xfffffff907007836 */ /* 0x040fe20000000000 */
[----:B------:R-:W1:Y:S01]  /*0090*/  LDCU.64 UR4, c[0x0][0x358] ;  /* 0x00006b00ff0477ac */ /* 0x000e620008000a00 */
[----:B------:R-:W-:Y:S01]  /*00a0*/  BSSY.RECONVERGENT B0, `(.L_x_0) ;  /* 0x000001c000007945 */ /* 0x000fe20003800200 */
[----:B------:R-:W-:Y:S02]  /*00b0*/  IMAD.MOV.U32 R3, RZ, RZ, RZ ;  /* 0x000000ffff037224 */ /* 0x000fe400078e00ff */
[----:B------:R-:W-:Y:S01]  /*00c0*/  ISETP.GT.U32.AND P0, PT, R0, 0xd, PT ;  /* 0x0000000d0000780c */ /* 0x000fe20003f04070 */
[----:B0-----:R-:W-:-:S12]  /*00d0*/  IMAD.WIDE.U32 R4, R7, 0x4, R4 ;  /* 0x0000000407047825 */ /* 0x001fd800078e0004 */
[----:B-1----:R-:W-:Y:S05]  /*00e0*/  @P0 BRA `(.L_x_1) ;  /* 0x00000000005c0947 */ /* 0x002fea0003800000 */
[----:B------:R-:W-:-:S04]  /*00f0*/  IMAD R0, R2, -0x7, R7 ;  /* 0xfffffff902007824 */ /* 0x000fc800078e0207 */
[----:B------:R-:W-:-:S04]  /*0100*/  IMAD.HI.U32 R9, R0, 0x24924925, RZ ;  /* 0x2492492500097827 */ /* 0x000fc800078e00ff */
[----:B------:R-:W-:-:S05]  /*0110*/  IMAD.IADD R2, R0, 0x1, -R9 ;  /* 0x0000000100027824 */ /* 0x000fca00078e0a09 */
[----:B------:R-:W-:-:S04]  /*0120*/  LEA.HI R2, R2, R9, RZ, 0x1f ;  /* 0x0000000902027211 */ /* 0x000fc800078ff8ff */
[----:B------:R-:W-:-:S05]  /*0130*/  SHF.R.U32.HI R9, RZ, 0x2, R2 ;  /* 0x00000002ff097819 */ /* 0x000fca0000011602 */
[----:B------:R-:W-:-:S04]  /*0140*/  IMAD R9, R9, -0x7, R0 ;  /* 0xfffffff909097824 */ /* 0x000fc800078e0200 */
[----:B------:R-:W-:-:S05]  /*0150*/  VIADD R0, R9, 0xfffffffe ;  /* 0xfffffffe09007836 */ /* 0x000fca0000000000 */
[----:B------:R-:W-:-:S13]  /*0160*/  ISETP.GT.U32.AND P0, PT, R0, 0x3, PT ;  /* 0x000000030000780c */ /* 0x000fda0003f04070 */
[----:B------:R-:W-:Y:S05]  /*0170*/  @P0 BRA `(.L_x_1) ;  /* 0x0000000000380947 */ /* 0x000fea0003800000 */
[----:B------:R-:W-:Y:S01]  /*0180*/  PRMT R0, R7, 0x9910, RZ ;  /* 0x0000991007007816 */ /* 0x000fe200000000ff */
[----:B------:R-:W0:Y:S04]  /*0190*/  LDC.64 R2, c[0x0][0x388] ;  /* 0x0000e200ff027b82 */ /* 0x000e280000000a00 */
[----:B------:R-:W-:-:S05]  /*01a0*/  IMAD R0, R0, 0x25, RZ ;  /* 0x0000002500007824 */ /* 0x000fca00078e02ff */
[----:B------:R-:W-:-:S04]  /*01b0*/  LOP3.LUT R0, R0, 0xffff, RZ, 0xc0, !PT ;  /* 0x0000ffff00007812 */ /* 0x000fc800078ec0ff */
[----:B------:R-:W-:-:S05]  /*01c0*/  SHF.R.U32.HI R0, RZ, 0x8, R0 ;  /* 0x00000008ff007819 */ /* 0x000fca0000011600 */
[----:B------:R-:W-:-:S05]  /*01d0*/  IMAD.MOV R6, RZ, RZ, -R0 ;  /* 0x000000ffff067224 */ /* 0x000fca00078e0a00 */
[----:B------:R-:W-:-:S05]  /*01e0*/  PRMT R6, R6, 0x7710, RZ ;  /* 0x0000771006067816 */ /* 0x000fca00000000ff */
[----:B------:R-:W-:-:S05]  /*01f0*/  IMAD.IADD R7, R7, 0x1, R6 ;  /* 0x0000000107077824 */ /* 0x000fca00078e0206 */
[----:B------:R-:W-:-:S04]  /*0200*/  LOP3.LUT R7, R7, 0xfe, RZ, 0xc0, !PT ;  /* 0x000000fe07077812 */ /* 0x000fc800078ec0ff */
[----:B------:R-:W-:-:S04]  /*0210*/  LEA.HI R7, R7, R0, RZ, 0x1f ;  /* 0x0000000007077211 */ /* 0x000fc800078ff8ff */
[----:B------:R-:W-:-:S04]  /*0220*/  LOP3.LUT R0, R7, 0xfc, RZ, 0xc0, !PT ;  /* 0x000000fc07007812 */ /* 0x000fc800078ec0ff */
[----:B------:R-:W-:-:S05]  /*0230*/  IADD3 R9, PT, PT, R9, -0x6, R0 ;  /* 0xfffffffa09097810 */ /* 0x000fca0007ffe000 */
[----:B0-----:R-:W-:-:S06]  /*0240*/  IMAD.WIDE.U32 R2, R9, 0x4, R2 ;  /* 0x0000000409027825 */ /* 0x001fcc00078e0002 */
[----:B------:R0:W5:Y:S02]  /*0250*/  LDG.E.CONSTANT R3, desc[UR4][R2.64] ;  /* 0x0000000402037981 */ /* 0x000164000c1e9900 */
.L_x_1:
[----:B------:R-:W-:Y:S05]  /*0260*/  BSYNC.RECONVERGENT B0 ;  /* 0x0000000000007941 */ /* 0x000fea0003800200 */
.L_x_0:
[----:B-----5:R-:W-:Y:S01]  /*0270*/  STG.E desc[UR4][R4.64], R3 ;  /* 0x0000000304007986 */ /* 0x020fe2000c101904 */
[----:B------:R-:W-:Y:S05]  /*0280*/  EXIT ;  /* 0x000000000000794d */ /* 0x000fea0003800000 */
.L_x_2:
[----:B------:R-:W-:-:S00]  /*0290*/  BRA `(.L_x_2) ;  /* 0xfffffffc00fc7947 */ /* 0x000fc0000383ffff */
[----:B------:R-:W-:-:S00]  /*02a0*/  NOP ;  /* 0x0000000000007918 */ /* 0x000fc00000000000 */
        /* <DEDUP_REMOVED lines=13> */
.L_x_3:


//--------------------- .nv.shared.reserved.0     --------------------------
	.section	.nv.shared.reserved.0,"aw",@nobits
	.weak		__nv_reservedSMEM_offset_0_alias
	.size		__nv_reservedSMEM_offset_0_alias, 0, 64
	.other		__nv_reservedSMEM_offset_0_alias,@"STO_CUDA_RESERVED_SHARED STV_DEFAULT"
__nv_reservedSMEM_offset_0_alias:
	.zero		0
	.zero		64


//--------------------- .nv.constant0.default_function_kernel --------------------------
	.section	.nv.constant0.default_function_kernel,"a",@progbits
	.sectionflags	@""
	.align	4
.nv.constant0.default_function_kernel:
	.zero		912


//--------------------- SYMBOLS --------------------------

	.type		.nv.reservedSmem.offset0,@object
	.size		.nv.reservedSmem.offset0,0x4
